	.headerflags	@"EF_CUDA_TEXMODE_UNIFIED EF_CUDA_64BIT_ADDRESS EF_CUDA_SM86 EF_CUDA_VIRTUAL_SM(EF_CUDA_SM86)"
	.elftype	@"ET_EXEC"


//--------------------- .nv.info                  --------------------------
	.section	.nv.info,"",@"SHT_CUDA_INFO"
	.align	4


	//----- nvinfo : EIATTR_REGCOUNT
	.align		4
        /*0000*/ 	.byte	0x04, 0x2f
        /*0002*/ 	.short	(.L_2 - .L_1)
	.align		4
.L_1:
        /*0004*/ 	.word	index@(triton_red_fused__to_copy_add_mean_mul_pow_rsqrt_9)
        /*0008*/ 	.word	0x00000026


	//----- nvinfo : EIATTR_MIN_STACK_SIZE
	.align		4
.L_2:
        /*000c*/ 	.byte	0x04, 0x12
        /*000e*/ 	.short	(.L_4 - .L_3)
	.align		4
.L_3:
        /*0010*/ 	.word	index@(triton_red_fused__to_copy_add_mean_mul_pow_rsqrt_9)
        /*0014*/ 	.word	0x00000000


	//----- nvinfo : EIATTR_FRAME_SIZE
	.align		4
.L_4:
        /*0018*/ 	.byte	0x04, 0x11
        /*001a*/ 	.short	(.L_6 - .L_5)
	.align		4
.L_5:
        /*001c*/ 	.word	index@(triton_red_fused__to_copy_add_mean_mul_pow_rsqrt_9)
        /*0020*/ 	.word	0x00000000


	//----- nvinfo : EIATTR_MIN_STACK_SIZE
	.align		4
.L_6:
        /*0024*/ 	.byte	0x04, 0x12
        /*0026*/ 	.short	(.L_8 - .L_7)
	.align		4
.L_7:
        /*0028*/ 	.word	index@(triton_red_fused__to_copy_add_mean_mul_pow_rsqrt_9)
        /*002c*/ 	.word	0x00000000
.L_8:


//--------------------- .nv.info.triton_red_fused__to_copy_add_mean_mul_pow_rsqrt_9 --------------------------
	.section	.nv.info.triton_red_fused__to_copy_add_mean_mul_pow_rsqrt_9,"",@"SHT_CUDA_INFO"
	.sectionflags	@""
	.align	4


	//----- nvinfo : EIATTR_CUDA_API_VERSION
	.align		4
        /*0000*/ 	.byte	0x04, 0x37
        /*0002*/ 	.short	(.L_10 - .L_9)
.L_9:
        /*0004*/ 	.word	0x0000007c


	//----- nvinfo : EIATTR_SW2861232_WAR
	.align		4
.L_10:
        /*0008*/ 	.byte	0x01, 0x35
	.zero		2


	//----- nvinfo : EIATTR_PARAM_CBANK
	.align		4
        /*000c*/ 	.byte	0x04, 0x0a
        /*000e*/ 	.short	(.L_12 - .L_11)
	.align		4
.L_11:
        /*0010*/ 	.word	index@(.nv.constant0.triton_red_fused__to_copy_add_mean_mul_pow_rsqrt_9)
        /*0014*/ 	.short	0x0160
        /*0016*/ 	.short	0x0030


	//----- nvinfo : EIATTR_CBANK_PARAM_SIZE
	.align		4
.L_12:
        /*0018*/ 	.byte	0x03, 0x19
        /*001a*/ 	.short	0x0030


	//----- nvinfo : EIATTR_KPARAM_INFO
	.align		4
        /*001c*/ 	.byte	0x04, 0x17
        /*001e*/ 	.short	(.L_14 - .L_13)
.L_13:
        /*0020*/ 	.word	0x00000000
        /*0024*/ 	.short	0x0006
        /*0026*/ 	.short	0x0028
        /*0028*/ 	.byte	0x00, 0xf4, 0x21, 0x00


	//----- nvinfo : EIATTR_KPARAM_INFO
	.align		4
.L_14:
        /*002c*/ 	.byte	0x04, 0x17
        /*002e*/ 	.short	(.L_16 - .L_15)
.L_15:
        /*0030*/ 	.word	0x00000000
        /*0034*/ 	.short	0x0005
        /*0036*/ 	.short	0x0024
        /*0038*/ 	.byte	0x00, 0xf0, 0x11, 0x00


	//----- nvinfo : EIATTR_KPARAM_INFO
	.align		4
.L_16:
        /*003c*/ 	.byte	0x04, 0x17
        /*003e*/ 	.short	(.L_18 - .L_17)
.L_17:
        /*0040*/ 	.word	0x00000000
        /*0044*/ 	.short	0x0004
        /*0046*/ 	.short	0x0020
        /*0048*/ 	.byte	0x00, 0xf0, 0x11, 0x00


	//----- nvinfo : EIATTR_KPARAM_INFO
	.align		4
.L_18:
        /*004c*/ 	.byte	0x04, 0x17
        /*004e*/ 	.short	(.L_20 - .L_19)
.L_19:
        /*0050*/ 	.word	0x00000000
        /*0054*/ 	.short	0x0003
        /*0056*/ 	.short	0x0018
        /*0058*/ 	.byte	0x00, 0xf4, 0x21, 0x00


	//----- nvinfo : EIATTR_KPARAM_INFO
	.align		4
.L_20:
        /*005c*/ 	.byte	0x04, 0x17
        /*005e*/ 	.short	(.L_22 - .L_21)
.L_21:
        /*0060*/ 	.word	0x00000000
        /*0064*/ 	.short	0x0002
        /*0066*/ 	.short	0x0010
        /*0068*/ 	.byte	0x00, 0xf4, 0x21, 0x00


	//----- nvinfo : EIATTR_KPARAM_INFO
	.align		4
.L_22:
        /*006c*/ 	.byte	0x04, 0x17
        /*006e*/ 	.short	(.L_24 - .L_23)
.L_23:
        /*0070*/ 	.word	0x00000000
        /*0074*/ 	.short	0x0001
        /*0076*/ 	.short	0x0008
        /*0078*/ 	.byte	0x00, 0xf4, 0x21, 0x00


	//----- nvinfo : EIATTR_KPARAM_INFO
	.align		4
.L_24:
        /*007c*/ 	.byte	0x04, 0x17
        /*007e*/ 	.short	(.L_26 - .L_25)
.L_25:
        /*0080*/ 	.word	0x00000000
        /*0084*/ 	.short	0x0000
        /*0086*/ 	.short	0x0000
        /*0088*/ 	.byte	0x00, 0xf4, 0x21, 0x00


	//----- nvinfo : EIATTR_MAXREG_COUNT
	.align		4
.L_26:
        /*008c*/ 	.byte	0x03, 0x1b
        /*008e*/ 	.short	0x0080


	//----- nvinfo : EIATTR_COOP_GROUP_MASK_REGIDS
	.align		4
        /*0090*/ 	.byte	0x04, 0x29
        /*0092*/ 	.short	(.L_28 - .L_27)


	//   ....[0]....
.L_27:
        /*0094*/ 	.word	0xffffffff


	//   ....[1]....
        /*0098*/ 	.word	0xffffffff


	//   ....[2]....
        /*009c*/ 	.word	0xffffffff


	//   ....[3]....
        /*00a0*/ 	.word	0xffffffff


	//   ....[4]....
        /*00a4*/ 	.word	0xffffffff


	//   ....[5]....
        /*00a8*/ 	.word	0xffffffff


	//   ....[6]....
        /*00ac*/ 	.word	0xffffffff


	//   ....[7]....
        /*00b0*/ 	.word	0xffffffff


	//   ....[8]....
        /*00b4*/ 	.word	0xffffffff


	//   ....[9]....
        /*00b8*/ 	.word	0xffffffff


	//   ....[10]....
        /*00bc*/ 	.word	0xffffffff


	//   ....[11]....
        /*00c0*/ 	.word	0xffffffff


	//   ....[12]....
        /*00c4*/ 	.word	0xffffffff


	//   ....[13]....
        /*00c8*/ 	.word	0xffffffff


	//----- nvinfo : EIATTR_COOP_GROUP_INSTR_OFFSETS
	.align		4
.L_28:
        /*00cc*/ 	.byte	0x04, 0x28
        /*00ce*/ 	.short	(.L_30 - .L_29)


	//   ....[0]....
.L_29:
        /*00d0*/ 	.word	0x000006c0


	//   ....[1]....
        /*00d4*/ 	.word	0x000006d0


	//   ....[2]....
        /*00d8*/ 	.word	0x00000700


	//   ....[3]....
        /*00dc*/ 	.word	0x00000710


	//   ....[4]....
        /*00e0*/ 	.word	0x00000740


	//   ....[5]....
        /*00e4*/ 	.word	0x00000750


	//   ....[6]....
        /*00e8*/ 	.word	0x00000790


	//   ....[7]....
        /*00ec*/ 	.word	0x000007b0


	//   ....[8]....
        /*00f0*/ 	.word	0x000007e0


	//   ....[9]....
        /*00f4*/ 	.word	0x000007f0


	//   ....[10]....
        /*00f8*/ 	.word	0x000008a0


	//   ....[11]....
        /*00fc*/ 	.word	0x000008c0


	//   ....[12]....
        /*0100*/ 	.word	0x000008f0


	//   ....[13]....
        /*0104*/ 	.word	0x00000910


	//----- nvinfo : EIATTR_EXIT_INSTR_OFFSETS
	.align		4
.L_30:
        /*0108*/ 	.byte	0x04, 0x1c
        /*010a*/ 	.short	(.L_32 - .L_31)


	//   ....[0]....
.L_31:
        /*010c*/ 	.word	0x000011d0


	//   ....[1]....
        /*0110*/ 	.word	0x000011f0


	//----- nvinfo : EIATTR_REQNTID
	.align		4
.L_32:
        /*0114*/ 	.byte	0x04, 0x10
        /*0116*/ 	.short	(.L_34 - .L_33)
.L_33:
        /*0118*/ 	.word	0x00000200
        /*011c*/ 	.word	0x00000001
        /*0120*/ 	.word	0x00000001
.L_34:


//--------------------- .nv.callgraph             --------------------------
	.section	.nv.callgraph,"",@"SHT_CUDA_CALLGRAPH"
	.align	4
	.sectionentsize	8
	.align		4
        /*0000*/ 	.word	0x00000000
	.align		4
        /*0004*/ 	.word	0xffffffff
	.align		4
        /*0008*/ 	.word	0x00000000
	.align		4
        /*000c*/ 	.word	0xfffffffe
	.align		4
        /*0010*/ 	.word	0x00000000
	.align		4
        /*0014*/ 	.word	0xfffffffd
	.align		4
        /*0018*/ 	.word	0x00000000
	.align		4
        /*001c*/ 	.word	0xfffffffc


//--------------------- .nv.rel.action            --------------------------
	.section	.nv.rel.action,"",@"SHT_CUDA_RELOCINFO"
	.align	8
	.sectionentsize	8
        /*0000*/ 	.byte	0x73, 0x00, 0x00, 0x00, 0x00, 0x00, 0x00, 0x00, 0x00, 0x00, 0x00, 0x11, 0x25, 0x00, 0x05, 0x36


//--------------------- .nv.constant4             --------------------------
	.section	.nv.constant4,"a",@progbits
	.align	8
	.align		8
.nv.constant4:
        /*0000*/ 	.dword	_$_str


//--------------------- .nv.constant0.triton_red_fused__to_copy_add_mean_mul_pow_rsqrt_9 --------------------------
	.section	.nv.constant0.triton_red_fused__to_copy_add_mean_mul_pow_rsqrt_9,"a",@progbits
	.sectionflags	@""
	.align	4
.nv.constant0.triton_red_fused__to_copy_add_mean_mul_pow_rsqrt_9:
	.zero		400


//--------------------- .text.triton_red_fused__to_copy_add_mean_mul_pow_rsqrt_9 --------------------------
	.section	.text.triton_red_fused__to_copy_add_mean_mul_pow_rsqrt_9,"ax",@progbits
	.sectionflags	@"SHF_BARRIERS=1"
	.sectioninfo	@"SHI_REGISTERS=38"
	.align	128
        .global         triton_red_fused__to_copy_add_mean_mul_pow_rsqrt_9
        .type           triton_red_fused__to_copy_add_mean_mul_pow_rsqrt_9,@function
        .size           triton_red_fused__to_copy_add_mean_mul_pow_rsqrt_9,(.L_x_1 - triton_red_fused__to_copy_add_mean_mul_pow_rsqrt_9)
        .other          triton_red_fused__to_copy_add_mean_mul_pow_rsqrt_9,@"STO_CUDA_ENTRY STV_DEFAULT"
triton_red_fused__to_copy_add_mean_mul_pow_rsqrt_9:
.text.triton_red_fused__to_copy_add_mean_mul_pow_rsqrt_9:
[----:B------:R-:W-:Y:S02]  /*0000*/  MOV R1, c[0x0][0x28] ;  /* 0x00000a0000017a02 */ /* 0x000fe40000000f00 */
[----:B------:R-:W0:Y:S01]  /*0010*/  S2R R22, SR_TID.X ;  /* 0x0000000000167919 */ /* 0x000e220000002100 */
[----:B------:R-:W-:Y:S01]  /*0020*/  IMAD.MOV.U32 R0, RZ, RZ, 0x2 ;  /* 0x00000002ff007424 */ /* 0x000fe200078e00ff */
[----:B------:R-:W-:Y:S01]  /*0030*/  CS2R R4, SRZ ;  /* 0x0000000000047805 */ /* 0x000fe2000001ff00 */
[----:B------:R-:W-:Y:S01]  /*0040*/  CS2R R6, SRZ ;  /* 0x0000000000067805 */ /* 0x000fe2000001ff00 */
[----:B------:R-:W1:Y:S01]  /*0050*/  S2R R2, SR_CTAID.X ;  /* 0x0000000000027919 */ /* 0x000e620000002500 */
[----:B------:R-:W-:Y:S01]  /*0060*/  CS2R R8, SRZ ;  /* 0x0000000000087805 */ /* 0x000fe2000001ff00 */
[----:B------:R-:W-:Y:S01]  /*0070*/  CS2R R10, SRZ ;  /* 0x00000000000a7805 */ /* 0x000fe2000001ff00 */
[----:B------:R-:W-:Y:S01]  /*0080*/  ULDC.64 UR4, c[0x0][0x118] ;  /* 0x0000460000047ab9 */ /* 0x000fe20000000a00 */
[----:B0-----:R-:W-:Y:S02]  /*0090*/  SHF.L.U32 R25, R22, 0x3, RZ ;  /* 0x0000000316197819 */ /* 0x001fe400000006ff */
[----:B-1----:R-:W-:-:S02]  /*00a0*/  SHF.L.U32 R3, R2, 0x1, RZ ;  /* 0x0000000102037819 */ /* 0x002fc400000006ff */
[----:B------:R-:W-:Y:S02]  /*00b0*/  LOP3.LUT R25, R25, 0xff8, RZ, 0xc0, !PT ;  /* 0x00000ff819197812 */ /* 0x000fe400078ec0ff */
[----:B------:R-:W-:Y:S02]  /*00c0*/  ISETP.GE.AND P1, PT, R3, 0x200, PT ;  /* 0x000002000300780c */ /* 0x000fe40003f26270 */
[----:B------:R-:W-:-:S05]  /*00d0*/  LEA R23, R2, R25, 0xd ;  /* 0x0000001902177211 */ /* 0x000fca00078e68ff */
[----:B------:R-:W-:-:S04]  /*00e0*/  IMAD.WIDE R20, R23, R0, c[0x0][0x160] ;  /* 0x0000580017147625 */ /* 0x000fc800078e0200 */
[----:B------:R-:W-:Y:S02]  /*00f0*/  IMAD.WIDE R2, R23, R0, c[0x0][0x168] ;  /* 0x00005a0017027625 */ /* 0x000fe400078e0200 */
[----:B------:R-:W2:Y:S04]  /*0100*/  @!P1 LDG.E.EL.128 R4, [R20.64] ;  /* 0x0000000414049981 */ /* 0x000ea8000c2e1d00 */
[----:B------:R-:W3:Y:S01]  /*0110*/  @!P1 LDG.E.EL.128 R8, [R2.64] ;  /* 0x0000000402089981 */ /* 0x000ee2000c2e1d00 */
[----:B------:R-:W-:Y:S01]  /*0120*/  CS2R R12, SRZ ;  /* 0x00000000000c7805 */ /* 0x000fe2000001ff00 */
[----:B------:R-:W-:Y:S01]  /*0130*/  CS2R R14, SRZ ;  /* 0x00000000000e7805 */ /* 0x000fe2000001ff00 */
[----:B------:R-:W-:Y:S01]  /*0140*/  CS2R R16, SRZ ;  /* 0x0000000000107805 */ /* 0x000fe2000001ff00 */
[----:B------:R-:W-:-:S04]  /*0150*/  CS2R R18, SRZ ;  /* 0x0000000000127805 */ /* 0x000fc8000001ff00 */
[----:B------:R-:W4:Y:S04]  /*0160*/  @!P1 LDG.E.EL.128 R12, [R20.64+0x2000] ;  /* 0x00200004140c9981 */ /* 0x000f28000c2e1d00 */
[----:B------:R-:W5:Y:S01]  /*0170*/  @!P1 LDG.E.EL.128 R16, [R2.64+0x2000] ;  /* 0x0020000402109981 */ /* 0x000f62000c2e1d00 */
[C---:B------:R-:W-:Y:S02]  /*0180*/  LOP3.LUT P0, RZ, R22.reuse, 0x1f, RZ, 0xc0, !PT ;  /* 0x0000001f16ff7812 */ /* 0x040fe4000780c0ff */
[----:B------:R-:W-:Y:S02]  /*0190*/  ISETP.GE.AND P2, PT, R22, 0x20, PT ;  /* 0x000000201600780c */ /* 0x000fe40003f46270 */
[C---:B--2---:R-:W-:Y:S01]  /*01a0*/  PRMT R26, R4.reuse, 0x7632, R26 ;  /* 0x00007632041a7816 */ /* 0x044fe2000000001a */
[----:B------:R-:W-:Y:S01]  /*01b0*/  IMAD.U32 R31, R4, 0x10000, RZ ;  /* 0x00010000041f7824 */ /* 0x000fe200078e00ff */
[----:B------:R-:W-:-:S02]  /*01c0*/  SHF.L.U32 R4, R5, 0x10, RZ ;  /* 0x0000001005047819 */ /* 0x000fc400000006ff */
[----:B---3--:R-:W-:Y:S02]  /*01d0*/  PRMT R27, R8, 0x7632, R27 ;  /* 0x00007632081b7816 */ /* 0x008fe4000000001b */
[----:B------:R-:W-:Y:S02]  /*01e0*/  SHF.L.U32 R26, R26, 0x10, RZ ;  /* 0x000000101a1a7819 */ /* 0x000fe400000006ff */
[----:B------:R-:W-:Y:S02]  /*01f0*/  SHF.L.U32 R27, R27, 0x10, RZ ;  /* 0x000000101b1b7819 */ /* 0x000fe400000006ff */
[----:B------:R-:W-:Y:S02]  /*0200*/  SHF.L.U32 R8, R8, 0x10, RZ ;  /* 0x0000001008087819 */ /* 0x000fe400000006ff */
[----:B------:R-:W-:Y:S01]  /*0210*/  SHF.L.U32 R29, R9, 0x10, RZ ;  /* 0x00000010091d7819 */ /* 0x000fe200000006ff */
[----:B------:R-:W-:Y:S01]  /*0220*/  FADD R27, R26, R27 ;  /* 0x0000001b1a1b7221 */ /* 0x000fe20000000000 */
[----:B------:R-:W-:Y:S01]  /*0230*/  PRMT R5, R5, 0x7632, R5 ;  /* 0x0000763205057816 */ /* 0x000fe20000000005 */
[----:B------:R-:W-:Y:S01]  /*0240*/  FADD R8, R31, R8 ;  /* 0x000000081f087221 */ /* 0x000fe20000000000 */
[----:B------:R-:W-:Y:S01]  /*0250*/  PRMT R9, R9, 0x7632, R9 ;  /* 0x0000763209097816 */ /* 0x000fe20000000009 */
[----:B------:R-:W-:Y:S01]  /*0260*/  FMUL R27, R27, R27 ;  /* 0x0000001b1b1b7220 */ /* 0x000fe20000400000 */
[----:B------:R-:W-:Y:S01]  /*0270*/  FADD R29, R4, R29 ;  /* 0x0000001d041d7221 */ /* 0x000fe20000000000 */
[----:B------:R-:W-:Y:S01]  /*0280*/  IMAD.U32 R5, R5, 0x10000, RZ ;  /* 0x0001000005057824 */ /* 0x000fe200078e00ff */
[----:B------:R-:W-:Y:S01]  /*0290*/  SHF.L.U32 R4, R9, 0x10, RZ ;  /* 0x0000001009047819 */ /* 0x000fe200000006ff */
[----:B------:R-:W-:Y:S01]  /*02a0*/  FFMA R26, R8, R8, R27 ;  /* 0x00000008081a7223 */ /* 0x000fe2000000001b */
[----:B------:R-:W-:-:S02]  /*02b0*/  PRMT R8, R6, 0x7632, R8 ;  /* 0x0000763206087816 */ /* 0x000fc40000000008 */
[----:B------:R-:W-:Y:S01]  /*02c0*/  SHF.L.U32 R6, R6, 0x10, RZ ;  /* 0x0000001006067819 */ /* 0x000fe200000006ff */
[----:B------:R-:W-:Y:S01]  /*02d0*/  FADD R4, R5, R4 ;  /* 0x0000000405047221 */ /* 0x000fe20000000000 */
[C---:B------:R-:W-:Y:S01]  /*02e0*/  PRMT R9, R10.reuse, 0x7632, R9 ;  /* 0x000076320a097816 */ /* 0x040fe20000000009 */
[----:B------:R-:W-:Y:S01]  /*02f0*/  FFMA R29, R29, R29, R26 ;  /* 0x0000001d1d1d7223 */ /* 0x000fe2000000001a */
[----:B------:R-:W-:Y:S01]  /*0300*/  SHF.L.U32 R27, R10, 0x10, RZ ;  /* 0x000000100a1b7819 */ /* 0x000fe200000006ff */
[----:B------:R-:W-:Y:S01]  /*0310*/  IMAD.U32 R8, R8, 0x10000, RZ ;  /* 0x0001000008087824 */ /* 0x000fe200078e00ff */
[----:B------:R-:W-:Y:S01]  /*0320*/  SHF.L.U32 R9, R9, 0x10, RZ ;  /* 0x0000001009097819 */ /* 0x000fe200000006ff */
[----:B------:R-:W-:Y:S01]  /*0330*/  FFMA R29, R4, R4, R29 ;  /* 0x00000004041d7223 */ /* 0x000fe2000000001d */
[----:B------:R-:W-:Y:S01]  /*0340*/  SHF.L.U32 R4, R7, 0x10, RZ ;  /* 0x0000001007047819 */ /* 0x000fe200000006ff */
[----:B------:R-:W-:Y:S01]  /*0350*/  FADD R6, R6, R27 ;  /* 0x0000001b06067221 */ /* 0x000fe20000000000 */
[----:B------:R-:W-:Y:S01]  /*0360*/  SHF.L.U32 R5, R11, 0x10, RZ ;  /* 0x000000100b057819 */ /* 0x000fe200000006ff */
[--C-:B------:R-:W-:Y:S01]  /*0370*/  FADD R8, R8, R9.reuse ;  /* 0x0000000908087221 */ /* 0x100fe20000000000 */
[----:B-----5:R-:W-:Y:S01]  /*0380*/  PRMT R9, R16, 0x7632, R9 ;  /* 0x0000763210097816 */ /* 0x020fe20000000009 */
[----:B------:R-:W-:Y:S01]  /*0390*/  FFMA R29, R6, R6, R29 ;  /* 0x00000006061d7223 */ /* 0x000fe2000000001d */
[----:B----4-:R-:W-:Y:S01]  /*03a0*/  IMAD.U32 R27, R12, 0x10000, RZ ;  /* 0x000100000c1b7824 */ /* 0x010fe200078e00ff */
[----:B------:R-:W-:Y:S01]  /*03b0*/  FADD R4, R4, R5 ;  /* 0x0000000504047221 */ /* 0x000fe20000000000 */
[----:B------:R-:W-:Y:S01]  /*03c0*/  SHF.L.U32 R9, R9, 0x10, RZ ;  /* 0x0000001009097819 */ /* 0x000fe200000006ff */
[----:B------:R-:W-:Y:S01]  /*03d0*/  FFMA R5, R8, R8, R29 ;  /* 0x0000000808057223 */ /* 0x000fe2000000001d */
[----:B------:R-:W-:-:S02]  /*03e0*/  PRMT R8, R12, 0x7632, R8 ;  /* 0x000076320c087816 */ /* 0x000fc40000000008 */
[----:B------:R-:W-:Y:S01]  /*03f0*/  SHF.L.U32 R16, R16, 0x10, RZ ;  /* 0x0000001010107819 */ /* 0x000fe200000006ff */
[----:B------:R-:W-:Y:S01]  /*0400*/  FFMA R5, R4, R4, R5 ;  /* 0x0000000404057223 */ /* 0x000fe20000000005 */
[----:B------:R-:W-:Y:S02]  /*0410*/  SHF.L.U32 R12, R8, 0x10, RZ ;  /* 0x00000010080c7819 */ /* 0x000fe400000006ff */
[----:B------:R-:W-:Y:S01]  /*0420*/  PRMT R10, R13, 0x7632, R10 ;  /* 0x000076320d0a7816 */ /* 0x000fe2000000000a */
[----:B------:R-:W-:Y:S01]  /*0430*/  FADD R16, R27, R16 ;  /* 0x000000101b107221 */ /* 0x000fe20000000000 */
[----:B------:R-:W-:Y:S01]  /*0440*/  SHF.L.U32 R13, R13, 0x10, RZ ;  /* 0x000000100d0d7819 */ /* 0x000fe200000006ff */
[----:B------:R-:W-:Y:S01]  /*0450*/  FADD R9, R12, R9 ;  /* 0x000000090c097221 */ /* 0x000fe20000000000 */
[C---:B------:R-:W-:Y:S02]  /*0460*/  PRMT R12, R17.reuse, 0x7632, R12 ;  /* 0x00007632110c7816 */ /* 0x040fe4000000000c */
[----:B------:R-:W-:Y:S01]  /*0470*/  SHF.L.U32 R26, R17, 0x10, RZ ;  /* 0x00000010111a7819 */ /* 0x000fe200000006ff */
[----:B------:R-:W-:Y:S01]  /*0480*/  FMUL R9, R9, R9 ;  /* 0x0000000909097220 */ /* 0x000fe20000400000 */
[----:B------:R-:W-:Y:S01]  /*0490*/  SHF.L.U32 R10, R10, 0x10, RZ ;  /* 0x000000100a0a7819 */ /* 0x000fe200000006ff */
[----:B------:R-:W-:Y:S01]  /*04a0*/  IMAD.U32 R17, R12, 0x10000, RZ ;  /* 0x000100000c117824 */ /* 0x000fe200078e00ff */
[----:B------:R-:W-:Y:S01]  /*04b0*/  PRMT R6, R14, 0x7632, R6 ;  /* 0x000076320e067816 */ /* 0x000fe20000000006 */
[----:B------:R-:W-:Y:S01]  /*04c0*/  FADD R13, R13, R26 ;  /* 0x0000001a0d0d7221 */ /* 0x000fe20000000000 */
[--C-:B------:R-:W-:Y:S01]  /*04d0*/  FFMA R16, R16, R16, R9.reuse ;  /* 0x0000001010107223 */ /* 0x100fe20000000009 */
[----:B------:R-:W-:Y:S01]  /*04e0*/  PRMT R9, R18, 0x7632, R9 ;  /* 0x0000763212097816 */ /* 0x000fe20000000009 */
[----:B------:R-:W-:Y:S01]  /*04f0*/  IMAD.U32 R14, R14, 0x10000, RZ ;  /* 0x000100000e0e7824 */ /* 0x000fe200078e00ff */
[----:B------:R-:W-:Y:S01]  /*0500*/  SHF.L.U32 R27, R18, 0x10, RZ ;  /* 0x00000010121b7819 */ /* 0x000fe200000006ff */
[----:B------:R-:W-:Y:S01]  /*0510*/  FADD R10, R10, R17 ;  /* 0x000000110a0a7221 */ /* 0x000fe20000000000 */
[----:B------:R-:W-:Y:S01]  /*0520*/  FFMA R13, R13, R13, R16 ;  /* 0x0000000d0d0d7223 */ /* 0x000fe20000000010 */
[----:B------:R-:W-:-:S02]  /*0530*/  SHF.L.U32 R6, R6, 0x10, RZ ;  /* 0x0000001006067819 */ /* 0x000fc400000006ff */
[----:B------:R-:W-:Y:S01]  /*0540*/  SHF.L.U32 R9, R9, 0x10, RZ ;  /* 0x0000001009097819 */ /* 0x000fe200000006ff */
[----:B------:R-:W-:Y:S01]  /*0550*/  FADD R14, R14, R27 ;  /* 0x0000001b0e0e7221 */ /* 0x000fe20000000000 */
[----:B------:R-:W-:Y:S01]  /*0560*/  FFMA R13, R10, R10, R13 ;  /* 0x0000000a0a0d7223 */ /* 0x000fe2000000000d */
[----:B------:R-:W-:Y:S02]  /*0570*/  PRMT R11, R11, 0x7632, R11 ;  /* 0x000076320b0b7816 */ /* 0x000fe4000000000b */
[----:B------:R-:W-:Y:S01]  /*0580*/  PRMT R8, R15, 0x7632, R8 ;  /* 0x000076320f087816 */ /* 0x000fe20000000008 */
[----:B------:R-:W-:Y:S01]  /*0590*/  FADD R9, R6, R9 ;  /* 0x0000000906097221 */ /* 0x000fe20000000000 */
[----:B------:R-:W-:Y:S01]  /*05a0*/  PRMT R7, R7, 0x7632, R7 ;  /* 0x0000763207077816 */ /* 0x000fe20000000007 */
[----:B------:R-:W-:Y:S01]  /*05b0*/  FFMA R14, R14, R14, R13 ;  /* 0x0000000e0e0e7223 */ /* 0x000fe2000000000d */
[----:B------:R-:W-:Y:S02]  /*05c0*/  SHF.L.U32 R15, R15, 0x10, RZ ;  /* 0x000000100f0f7819 */ /* 0x000fe400000006ff */
[----:B------:R-:W-:Y:S01]  /*05d0*/  PRMT R10, R19, 0x7632, R10 ;  /* 0x00007632130a7816 */ /* 0x000fe2000000000a */
[----:B------:R-:W-:Y:S01]  /*05e0*/  IMAD.U32 R7, R7, 0x10000, RZ ;  /* 0x0001000007077824 */ /* 0x000fe200078e00ff */
[----:B------:R-:W-:Y:S01]  /*05f0*/  SHF.L.U32 R12, R19, 0x10, RZ ;  /* 0x00000010130c7819 */ /* 0x000fe200000006ff */
[----:B------:R-:W-:Y:S01]  /*0600*/  FFMA R9, R9, R9, R14 ;  /* 0x0000000909097223 */ /* 0x000fe2000000000e */
[----:B------:R-:W-:-:S02]  /*0610*/  SHF.L.U32 R6, R11, 0x10, RZ ;  /* 0x000000100b067819 */ /* 0x000fc400000006ff */
[----:B------:R-:W-:Y:S01]  /*0620*/  SHF.L.U32 R8, R8, 0x10, RZ ;  /* 0x0000001008087819 */ /* 0x000fe200000006ff */
[----:B------:R-:W-:Y:S01]  /*0630*/  FADD R12, R15, R12 ;  /* 0x0000000c0f0c7221 */ /* 0x000fe20000000000 */
[----:B------:R-:W-:Y:S01]  /*0640*/  SHF.L.U32 R11, R10, 0x10, RZ ;  /* 0x000000100a0b7819 */ /* 0x000fe200000006ff */
[----:B------:R-:W-:Y:S02]  /*0650*/  FADD R6, R7, R6 ;  /* 0x0000000607067221 */ /* 0x000fe40000000000 */
[----:B------:R-:W-:Y:S02]  /*0660*/  FFMA R9, R12, R12, R9 ;  /* 0x0000000c0c097223 */ /* 0x000fe40000000009 */
[----:B------:R-:W-:Y:S01]  /*0670*/  FADD R8, R8, R11 ;  /* 0x0000000b08087221 */ /* 0x000fe20000000000 */
[----:B------:R-:W-:-:S03]  /*0680*/  FFMA R5, R6, R6, R5 ;  /* 0x0000000606057223 */ /* 0x000fc60000000005 */
[----:B------:R-:W-:Y:S02]  /*0690*/  FFMA R9, R8, R8, R9 ;  /* 0x0000000808097223 */ /* 0x000fe40000000009 */
[----:B------:R-:W-:-:S03]  /*06a0*/  FSEL R5, R5, RZ, !P1 ;  /* 0x000000ff05057208 */ /* 0x000fc60004800000 */
[----:B------:R-:W-:Y:S02]  /*06b0*/  FSEL R9, R9, RZ, !P1 ;  /* 0x000000ff09097208 */ /* 0x000fe40004800000 */
[----:B------:R-:W0:Y:S04]  /*06c0*/  SHFL.BFLY PT, R4, R5, 0x10, 0x1f ;  /* 0x0e001f0005047f89 */ /* 0x000e2800000e0000 */
[----:B------:R-:W1:Y:S01]  /*06d0*/  SHFL.BFLY PT, R6, R9, 0x10, 0x1f ;  /* 0x0e001f0009067f89 */ /* 0x000e6200000e0000 */
[----:B0-----:R-:W-:Y:S01]  /*06e0*/  FADD R4, R5, R4 ;  /* 0x0000000405047221 */ /* 0x001fe20000000000 */
[----:B-1----:R-:W-:-:S04]  /*06f0*/  FADD R8, R9, R6 ;  /* 0x0000000609087221 */ /* 0x002fc80000000000 */
[----:B------:R-:W0:Y:S04]  /*0700*/  SHFL.BFLY PT, R7, R4, 0x8, 0x1f ;  /* 0x0d001f0004077f89 */ /* 0x000e2800000e0000 */
[----:B------:R-:W1:Y:S01]  /*0710*/  SHFL.BFLY PT, R11, R8, 0x8, 0x1f ;  /* 0x0d001f00080b7f89 */ /* 0x000e6200000e0000 */
[----:B0-----:R-:W-:Y:S01]  /*0720*/  FADD R7, R4, R7 ;  /* 0x0000000704077221 */ /* 0x001fe20000000000 */
[----:B-1----:R-:W-:-:S04]  /*0730*/  FADD R11, R8, R11 ;  /* 0x0000000b080b7221 */ /* 0x002fc80000000000 */
[----:B------:R-:W0:Y:S04]  /*0740*/  SHFL.BFLY PT, R6, R7, 0x4, 0x1f ;  /* 0x0c801f0007067f89 */ /* 0x000e2800000e0000 */
[----:B------:R-:W1:Y:S01]  /*0750*/  SHFL.BFLY PT, R10, R11, 0x4, 0x1f ;  /* 0x0c801f000b0a7f89 */ /* 0x000e6200000e0000 */
[----:B0-----:R-:W-:Y:S01]  /*0760*/  FADD R6, R7, R6 ;  /* 0x0000000607067221 */ /* 0x001fe20000000000 */
[----:B------:R-:W-:Y:S01]  /*0770*/  SHF.R.U32.HI R7, RZ, 0x3, R22 ;  /* 0x00000003ff077819 */ /* 0x000fe20000011616 */
[----:B-1----:R-:W-:-:S03]  /*0780*/  FADD R10, R11, R10 ;  /* 0x0000000a0b0a7221 */ /* 0x002fc60000000000 */
[----:B------:R-:W0:Y:S01]  /*0790*/  SHFL.BFLY PT, R5, R6, 0x2, 0x1f ;  /* 0x0c401f0006057f89 */ /* 0x000e2200000e0000 */
[----:B------:R-:W-:-:S03]  /*07a0*/  LOP3.LUT R7, R7, 0x3c, RZ, 0xc0, !PT ;  /* 0x0000003c07077812 */ /* 0x000fc600078ec0ff */
[----:B------:R-:W1:Y:S01]  /*07b0*/  SHFL.BFLY PT, R9, R10, 0x2, 0x1f ;  /* 0x0c401f000a097f89 */ /* 0x000e6200000e0000 */
[----:B0-----:R-:W-:Y:S01]  /*07c0*/  FADD R5, R6, R5 ;  /* 0x0000000506057221 */ /* 0x001fe20000000000 */
[----:B-1----:R-:W-:-:S04]  /*07d0*/  FADD R9, R10, R9 ;  /* 0x000000090a097221 */ /* 0x002fc80000000000 */
[----:B------:R-:W0:Y:S04]  /*07e0*/  SHFL.BFLY PT, R4, R5, 0x1, 0x1f ;  /* 0x0c201f0005047f89 */ /* 0x000e2800000e0000 */
[----:B------:R-:W1:Y:S01]  /*07f0*/  SHFL.BFLY PT, R8, R9, 0x1, 0x1f ;  /* 0x0c201f0009087f89 */ /* 0x000e6200000e0000 */
[----:B0-----:R-:W-:Y:S01]  /*0800*/  FADD R12, R5, R4 ;  /* 0x00000004050c7221 */ /* 0x001fe20000000000 */
[----:B-1----:R-:W-:-:S04]  /*0810*/  FADD R14, R9, R8 ;  /* 0x00000008090e7221 */ /* 0x002fc80000000000 */
[----:B------:R0:W-:Y:S04]  /*0820*/  @!P0 STS [R7], R12 ;  /* 0x0000000c07008388 */ /* 0x0001e80000000800 */
[----:B------:R1:W-:Y:S04]  /*0830*/  @!P0 STS [R7+0x40], R14 ;  /* 0x0000400e07008388 */ /* 0x0003e80000000800 */
[----:B------:R-:W-:Y:S01]  /*0840*/  BAR.SYNC.DEFER_BLOCKING 0x0 ;  /* 0x0000000000007b1d */ /* 0x000fe20000010000 */
[----:B------:R-:W-:Y:S01]  /*0850*/  LOP3.LUT P0, RZ, R22, 0xf, RZ, 0xc0, !PT ;  /* 0x0000000f16ff7812 */ /* 0x000fe2000780c0ff */
[----:B0-----:R-:W-:-:S03]  /*0860*/  CS2R R12, SRZ ;  /* 0x00000000000c7805 */ /* 0x001fc6000001ff00 */
[----:B------:R-:W-:Y:S01]  /*0870*/  ISETP.LT.AND P0, PT, R22, 0x20, !P0 ;  /* 0x000000201600780c */ /* 0x000fe20004701270 */
[----:B-1----:R-:W-:Y:S01]  /*0880*/  CS2R R14, SRZ ;  /* 0x00000000000e7805 */ /* 0x002fe2000001ff00 */
[----:B------:R-:W0:Y:S04]  /*0890*/  @!P2 LDS R24, [R22.X4] ;  /* 0x000000001618a984 */ /* 0x000e280000004800 */
[----:B0-----:R-:W0:Y:S02]  /*08a0*/  SHFL.BFLY PT, R5, R24, 0x8, 0x1f ;  /* 0x0d001f0018057f89 */ /* 0x001e2400000e0000 */
[----:B0-----:R-:W-:-:S05]  /*08b0*/  FADD R6, R24, R5 ;  /* 0x0000000518067221 */ /* 0x001fca0000000000 */
[----:B------:R-:W0:Y:S02]  /*08c0*/  SHFL.BFLY PT, R5, R6, 0x4, 0x1f ;  /* 0x0c801f0006057f89 */ /* 0x000e2400000e0000 */
[----:B0-----:R-:W-:Y:S02]  /*08d0*/  FADD R8, R6, R5 ;  /* 0x0000000506087221 */ /* 0x001fe40000000000 */
[----:B------:R-:W-:-:S03]  /*08e0*/  CS2R R6, SRZ ;  /* 0x0000000000067805 */ /* 0x000fc6000001ff00 */
[----:B------:R-:W0:Y:S02]  /*08f0*/  SHFL.BFLY PT, R5, R8, 0x2, 0x1f ;  /* 0x0c401f0008057f89 */ /* 0x000e2400000e0000 */
[----:B0-----:R-:W-:-:S05]  /*0900*/  FADD R9, R8, R5 ;  /* 0x0000000508097221 */ /* 0x001fca0000000000 */
[----:B------:R-:W0:Y:S02]  /*0910*/  SHFL.BFLY PT, R4, R9, 0x1, 0x1f ;  /* 0x0c201f0009047f89 */ /* 0x000e2400000e0000 */
[----:B0-----:R-:W-:Y:S02]  /*0920*/  FADD R11, R9, R4 ;  /* 0x00000004090b7221 */ /* 0x001fe40000000000 */
[----:B------:R-:W-:-:S03]  /*0930*/  CS2R R4, SRZ ;  /* 0x0000000000047805 */ /* 0x000fc6000001ff00 */
[----:B------:R0:W-:Y:S04]  /*0940*/  @P0 STS [R22.X4], R11 ;  /* 0x0000000b16000388 */ /* 0x0001e80000004800 */
[----:B------:R-:W-:Y:S06]  /*0950*/  BAR.SYNC.DEFER_BLOCKING 0x0 ;  /* 0x0000000000007b1d */ /* 0x000fec0000010000 */
[----:B------:R-:W2:Y:S04]  /*0960*/  @!P1 LDG.E.EF.128 R4, [R20.64] ;  /* 0x0000000414049981 */ /* 0x000ea8000c0e1d00 */
[----:B------:R1:W3:Y:S01]  /*0970*/  @!P1 LDG.E.EF.128 R12, [R2.64] ;  /* 0x00000004020c9981 */ /* 0x0002e2000c0e1d00 */
[----:B------:R-:W-:Y:S01]  /*0980*/  CS2R R8, SRZ ;  /* 0x0000000000087805 */ /* 0x000fe2000001ff00 */
[----:B0-----:R-:W-:Y:S01]  /*0990*/  CS2R R10, SRZ ;  /* 0x00000000000a7805 */ /* 0x001fe2000001ff00 */
[----:B------:R-:W-:Y:S01]  /*09a0*/  CS2R R16, SRZ ;  /* 0x0000000000107805 */ /* 0x000fe2000001ff00 */
[----:B------:R-:W-:-:S04]  /*09b0*/  CS2R R18, SRZ ;  /* 0x0000000000127805 */ /* 0x000fc8000001ff00 */
[----:B------:R3:W4:Y:S04]  /*09c0*/  @!P1 LDG.E.EF.128 R8, [R20.64+0x2000] ;  /* 0x0020000414089981 */ /* 0x000728000c0e1d00 */
[----:B------:R1:W5:Y:S01]  /*09d0*/  @!P1 LDG.E.EF.128 R16, [R2.64+0x2000] ;  /* 0x0020000402109981 */ /* 0x000362000c0e1d00 */
[----:B------:R-:W-:-:S06]  /*09e0*/  IMAD.WIDE.U32 R24, R25, R0, c[0x0][0x170] ;  /* 0x00005c0019187625 */ /* 0x000fcc00078e0000 */
[----:B------:R-:W4:Y:S04]  /*09f0*/  LDG.E.EL.128 R24, [R24.64] ;  /* 0x0000000418187981 */ /* 0x000f28000c2e1d00 */
[----:B-1----:R-:W-:Y:S01]  /*0a00*/  LDS R3, [0x40] ;  /* 0x00004000ff037984 */ /* 0x002fe20000000800 */
[C---:B--2---:R-:W-:Y:S02]  /*0a10*/  SHF.L.U32 R29, R4.reuse, 0x10, RZ ;  /* 0x00000010041d7819 */ /* 0x044fe400000006ff */
[----:B------:R-:W-:Y:S01]  /*0a20*/  PRMT R22, R4, 0x7632, R22 ;  /* 0x0000763204167816 */ /* 0x000fe20000000016 */
[C---:B------:R-:W-:Y:S01]  /*0a30*/  IMAD.U32 R4, R5.reuse, 0x10000, RZ ;  /* 0x0001000005047824 */ /* 0x040fe200078e00ff */
[----:B---3--:R-:W-:Y:S01]  /*0a40*/  SHF.L.U32 R20, R12, 0x10, RZ ;  /* 0x000000100c147819 */ /* 0x008fe200000006ff */
[----:B------:R-:W-:Y:S01]  /*0a50*/  IMAD.U32 R21, R14, 0x10000, RZ ;  /* 0x000100000e157824 */ /* 0x000fe200078e00ff */
[----:B------:R-:W-:-:S02]  /*0a60*/  PRMT R30, R5, 0x7632, R30 ;  /* 0x00007632051e7816 */ /* 0x000fc4000000001e */
[----:B------:R-:W-:Y:S01]  /*0a70*/  PRMT R5, R6, 0x7632, R5 ;  /* 0x0000763206057816 */ /* 0x000fe20000000005 */
[----:B------:R-:W-:Y:S01]  /*0a80*/  FADD R2, R29, R20 ;  /* 0x000000141d027221 */ /* 0x000fe20000000000 */
[----:B------:R-:W-:Y:S01]  /*0a90*/  PRMT R31, R12, 0x7632, R31 ;  /* 0x000076320c1f7816 */ /* 0x000fe2000000001f */
[----:B------:R-:W0:Y:S01]  /*0aa0*/  LDS R20, [RZ] ;  /* 0x00000000ff147984 */ /* 0x000e220000000800 */
[C---:B------:R-:W-:Y:S02]  /*0ab0*/  PRMT R12, R13.reuse, 0x7632, R12 ;  /* 0x000076320d0c7816 */ /* 0x040fe4000000000c */
[----:B------:R-:W-:Y:S01]  /*0ac0*/  SHF.L.U32 R33, R13, 0x10, RZ ;  /* 0x000000100d217819 */ /* 0x000fe200000006ff */
[----:B------:R-:W-:Y:S01]  /*0ad0*/  IMAD.U32 R31, R31, 0x10000, RZ ;  /* 0x000100001f1f7824 */ /* 0x000fe200078e00ff */
[----:B------:R-:W-:Y:S02]  /*0ae0*/  PRMT R13, R14, 0x7632, R13 ;  /* 0x000076320e0d7816 */ /* 0x000fe4000000000d */
[----:B------:R-:W-:Y:S01]  /*0af0*/  PRMT R28, R7, 0x7632, R28 ;  /* 0x00007632071c7816 */ /* 0x000fe2000000001c */
[----:B------:R-:W-:Y:S01]  /*0b00*/  FADD R4, R4, R33 ;  /* 0x0000002104047221 */ /* 0x000fe20000000000 */
[----:B------:R-:W-:-:S02]  /*0b10*/  PRMT R29, R15, 0x7632, R29 ;  /* 0x000076320f1d7816 */ /* 0x000fc4000000001d */
[----:B------:R-:W-:Y:S02]  /*0b20*/  SHF.L.U32 R14, R15, 0x10, RZ ;  /* 0x000000100f0e7819 */ /* 0x000fe400000006ff */
[----:B------:R-:W-:Y:S02]  /*0b30*/  SHF.L.U32 R7, R7, 0x10, RZ ;  /* 0x0000001007077819 */ /* 0x000fe400000006ff */
[----:B------:R-:W-:Y:S02]  /*0b40*/  SHF.L.U32 R15, R5, 0x10, RZ ;  /* 0x00000010050f7819 */ /* 0x000fe400000006ff */
[----:B------:R-:W-:Y:S02]  /*0b50*/  SHF.L.U32 R30, R30, 0x10, RZ ;  /* 0x000000101e1e7819 */ /* 0x000fe400000006ff */
[----:B------:R-:W-:Y:S01]  /*0b60*/  SHF.L.U32 R5, R12, 0x10, RZ ;  /* 0x000000100c057819 */ /* 0x000fe200000006ff */
[----:B------:R-:W-:Y:S01]  /*0b70*/  FADD R12, R7, R14 ;  /* 0x0000000e070c7221 */ /* 0x000fe20000000000 */
[----:B------:R-:W-:-:S02]  /*0b80*/  SHF.L.U32 R6, R6, 0x10, RZ ;  /* 0x0000001006067819 */ /* 0x000fc400000006ff */
[----:B------:R-:W-:Y:S01]  /*0b90*/  SHF.L.U32 R32, R13, 0x10, RZ ;  /* 0x000000100d207819 */ /* 0x000fe200000006ff */
[----:B------:R-:W-:Y:S01]  /*0ba0*/  FADD R7, R30, R5 ;  /* 0x000000051e077221 */ /* 0x000fe20000000000 */
[----:B------:R-:W-:Y:S01]  /*0bb0*/  SHF.L.U32 R22, R22, 0x10, RZ ;  /* 0x0000001016167819 */ /* 0x000fe200000006ff */
[----:B------:R-:W-:Y:S01]  /*0bc0*/  FADD R13, R6, R21 ;  /* 0x00000015060d7221 */ /* 0x000fe20000000000 */
[C---:B----4-:R-:W-:Y:S01]  /*0bd0*/  PRMT R14, R8.reuse, 0x7632, R14 ;  /* 0x00007632080e7816 */ /* 0x050fe2000000000e */
[----:B------:R-:W-:Y:S01]  /*0be0*/  FADD R5, R15, R32 ;  /* 0x000000200f057221 */ /* 0x000fe20000000000 */
[----:B------:R-:W-:Y:S01]  /*0bf0*/  SHF.L.U32 R30, R8, 0x10, RZ ;  /* 0x00000010081e7819 */ /* 0x000fe200000006ff */
[----:B------:R-:W-:Y:S01]  /*0c00*/  FADD R6, R22, R31 ;  /* 0x0000001f16067221 */ /* 0x000fe20000000000 */
[C---:B------:R-:W-:Y:S01]  /*0c10*/  PRMT R21, R9.reuse, 0x7632, R21 ;  /* 0x0000763209157816 */ /* 0x040fe20000000015 */
[----:B------:R-:W-:Y:S01]  /*0c20*/  IMAD.U32 R15, R10, 0x10000, RZ ;  /* 0x000100000a0f7824 */ /* 0x000fe200078e00ff */
[----:B------:R-:W-:-:S02]  /*0c30*/  SHF.L.U32 R32, R9, 0x10, RZ ;  /* 0x0000001009207819 */ /* 0x000fc400000006ff */
[----:B------:R-:W-:Y:S01]  /*0c40*/  SHF.L.U32 R8, R28, 0x10, RZ ;  /* 0x000000101c087819 */ /* 0x000fe200000006ff */
[----:B------:R-:W-:Y:S01]  /*0c50*/  IMAD.U32 R28, R11, 0x10000, RZ ;  /* 0x000100000b1c7824 */ /* 0x000fe200078e00ff */
[----:B------:R-:W-:Y:S02]  /*0c60*/  SHF.L.U32 R9, R29, 0x10, RZ ;  /* 0x000000101d097819 */ /* 0x000fe400000006ff */
[----:B-----5:R-:W-:Y:S02]  /*0c70*/  SHF.L.U32 R31, R16, 0x10, RZ ;  /* 0x00000010101f7819 */ /* 0x020fe400000006ff */
[----:B------:R-:W-:Y:S01]  /*0c80*/  SHF.L.U32 R33, R17, 0x10, RZ ;  /* 0x0000001011217819 */ /* 0x000fe200000006ff */
[----:B------:R-:W-:Y:S01]  /*0c90*/  FADD R8, R8, R9 ;  /* 0x0000000908087221 */ /* 0x000fe20000000000 */
[----:B------:R-:W-:Y:S01]  /*0ca0*/  PRMT R22, R10, 0x7632, R22 ;  /* 0x000076320a167816 */ /* 0x000fe20000000016 */
[----:B------:R-:W-:Y:S01]  /*0cb0*/  FADD R9, R30, R31 ;  /* 0x0000001f1e097221 */ /* 0x000fe20000000000 */
[----:B------:R-:W-:Y:S01]  /*0cc0*/  MOV R30, 0x39800000 ;  /* 0x39800000001e7802 */ /* 0x000fe20000000f00 */
[----:B------:R-:W-:Y:S01]  /*0cd0*/  FADD R10, R32, R33 ;  /* 0x00000021200a7221 */ /* 0x000fe20000000000 */
[----:B------:R-:W-:-:S02]  /*0ce0*/  SHF.L.U32 R34, R18, 0x10, RZ ;  /* 0x0000001012227819 */ /* 0x000fc400000006ff */
[----:B------:R-:W-:Y:S01]  /*0cf0*/  PRMT R29, R11, 0x7632, R29 ;  /* 0x000076320b1d7816 */ /* 0x000fe2000000001d */
[-C--:B0-----:R-:W-:Y:S01]  /*0d00*/  FFMA R32, R20, R30.reuse, 9.9999999747524270788e-07 ;  /* 0x358637bd14207423 */ /* 0x081fe2000000001e */
[----:B------:R-:W-:Y:S01]  /*0d10*/  FFMA R33, R3, R30, 9.9999999747524270788e-07 ;  /* 0x358637bd03217423 */ /* 0x000fe2000000001e */
[----:B------:R-:W-:Y:S01]  /*0d20*/  FADD R11, R15, R34 ;  /* 0x000000220f0b7221 */ /* 0x000fe20000000000 */
[----:B------:R-:W-:Y:S01]  /*0d30*/  SHF.L.U32 R31, R14, 0x10, RZ ;  /* 0x000000100e1f7819 */ /* 0x000fe200000006ff */
[----:B------:R-:W0:Y:S01]  /*0d40*/  MUFU.RSQ R15, R32 ;  /* 0x00000020000f7308 */ /* 0x000e220000001400 */
[----:B------:R-:W-:Y:S01]  /*0d50*/  PRMT R16, R16, 0x7632, R16 ;  /* 0x0000763210107816 */ /* 0x000fe20000000010 */
[----:B------:R-:W-:Y:S01]  /*0d60*/  IMAD.U32 R30, R21, 0x10000, RZ ;  /* 0x00010000151e7824 */ /* 0x000fe200078e00ff */
[----:B------:R-:W-:Y:S02]  /*0d70*/  PRMT R17, R17, 0x7632, R17 ;  /* 0x0000763211117816 */ /* 0x000fe40000000011 */
[----:B------:R-:W-:-:S02]  /*0d80*/  PRMT R18, R18, 0x7632, R18 ;  /* 0x0000763212127816 */ /* 0x000fc40000000012 */
[C---:B------:R-:W-:Y:S01]  /*0d90*/  PRMT R20, R19.reuse, 0x7632, R20 ;  /* 0x0000763213147816 */ /* 0x040fe20000000014 */
[----:B------:R-:W1:Y:S01]  /*0da0*/  MUFU.RSQ R14, R33 ;  /* 0x00000021000e7308 */ /* 0x000e620000001400 */
[----:B------:R-:W-:Y:S01]  /*0db0*/  SHF.L.U32 R19, R19, 0x10, RZ ;  /* 0x0000001013137819 */ /* 0x000fe200000006ff */
[----:B------:R-:W-:Y:S01]  /*0dc0*/  IMAD.U32 R35, R18, 0x10000, RZ ;  /* 0x0001000012237824 */ /* 0x000fe200078e00ff */
[----:B------:R-:W-:Y:S02]  /*0dd0*/  SHF.L.U32 R16, R16, 0x10, RZ ;  /* 0x0000001010107819 */ /* 0x000fe400000006ff */
[----:B------:R-:W-:Y:S02]  /*0de0*/  SHF.L.U32 R17, R17, 0x10, RZ ;  /* 0x0000001011117819 */ /* 0x000fe400000006ff */
[----:B------:R-:W-:Y:S01]  /*0df0*/  SHF.L.U32 R22, R22, 0x10, RZ ;  /* 0x0000001016167819 */ /* 0x000fe200000006ff */
[--C-:B------:R-:W-:Y:S01]  /*0e00*/  FADD R21, R31, R16.reuse ;  /* 0x000000101f157221 */ /* 0x100fe20000000000 */
[----:B------:R-:W-:Y:S01]  /*0e10*/  SHF.L.U32 R3, R29, 0x10, RZ ;  /* 0x000000101d037819 */ /* 0x000fe200000006ff */
[----:B------:R-:W-:Y:S01]  /*0e20*/  FADD R29, R28, R19 ;  /* 0x000000131c1d7221 */ /* 0x000fe20000000000 */
[----:B------:R-:W-:Y:S01]  /*0e30*/  SHF.L.U32 R20, R20, 0x10, RZ ;  /* 0x0000001014147819 */ /* 0x000fe200000006ff */
[C---:B0-----:R-:W-:Y:S01]  /*0e40*/  FMUL R2, R15.reuse, R2 ;  /* 0x000000020f027220 */ /* 0x041fe20000400000 */
[C---:B------:R-:W-:Y:S01]  /*0e50*/  FMUL R4, R15.reuse, R4 ;  /* 0x000000040f047220 */ /* 0x040fe20000400000 */
[C---:B------:R-:W-:Y:S01]  /*0e60*/  FMUL R13, R15.reuse, R13 ;  /* 0x0000000d0f0d7220 */ /* 0x040fe20000400000 */
[C---:B------:R-:W-:Y:S01]  /*0e70*/  FMUL R12, R15.reuse, R12 ;  /* 0x0000000c0f0c7220 */ /* 0x040fe20000400000 */
[C---:B------:R-:W-:Y:S01]  /*0e80*/  FMUL R6, R15.reuse, R6 ;  /* 0x000000060f067220 */ /* 0x040fe20000400000 */
[C---:B------:R-:W-:Y:S01]  /*0e90*/  FMUL R7, R15.reuse, R7 ;  /* 0x000000070f077220 */ /* 0x040fe20000400000 */
[C---:B------:R-:W-:Y:S01]  /*0ea0*/  FMUL R5, R15.reuse, R5 ;  /* 0x000000050f057220 */ /* 0x040fe20000400000 */
[----:B------:R-:W-:Y:S01]  /*0eb0*/  FMUL R8, R15, R8 ;  /* 0x000000080f087220 */ /* 0x000fe20000400000 */
[----:B------:R-:W-:Y:S01]  /*0ec0*/  FADD R19, R30, R17 ;  /* 0x000000111e137221 */ /* 0x000fe20000000000 */
[----:B------:R-:W-:Y:S01]  /*0ed0*/  PRMT R15, R24, 0x7632, R15 ;  /* 0x00007632180f7816 */ /* 0x000fe2000000000f */
[----:B------:R-:W-:Y:S01]  /*0ee0*/  FADD R17, R22, R35 ;  /* 0x0000002316117221 */ /* 0x000fe20000000000 */
[----:B------:R-:W-:Y:S01]  /*0ef0*/  PRMT R16, R26, 0x7632, R16 ;  /* 0x000076321a107816 */ /* 0x000fe20000000010 */
[----:B------:R-:W-:Y:S01]  /*0f00*/  FADD R3, R3, R20 ;  /* 0x0000001403037221 */ /* 0x000fe20000000000 */
[----:B------:R-:W-:Y:S01]  /*0f10*/  SHF.L.U32 R24, R24, 0x10, RZ ;  /* 0x0000001018187819 */ /* 0x000fe200000006ff */
[C---:B-1----:R-:W-:Y:S01]  /*0f20*/  FMUL R9, R14.reuse, R9 ;  /* 0x000000090e097220 */ /* 0x042fe20000400000 */
[C---:B------:R-:W-:Y:S01]  /*0f30*/  PRMT R18, R25.reuse, 0x7632, R18 ;  /* 0x0000763219127816 */ /* 0x040fe20000000012 */
[----:B------:R-:W-:Y:S01]  /*0f40*/  FMUL R10, R14, R10 ;  /* 0x0000000a0e0a7220 */ /* 0x000fe20000400000 */
[----:B------:R-:W-:Y:S01]  /*0f50*/  SHF.L.U32 R26, R26, 0x10, RZ ;  /* 0x000000101a1a7819 */ /* 0x000fe200000006ff */
[C---:B------:R-:W-:Y:S01]  /*0f60*/  FMUL R11, R14.reuse, R11 ;  /* 0x0000000b0e0b7220 */ /* 0x040fe20000400000 */
[----:B------:R-:W-:Y:S01]  /*0f70*/  SHF.L.U32 R25, R25, 0x10, RZ ;  /* 0x0000001019197819 */ /* 0x000fe200000006ff */
[C---:B------:R-:W-:Y:S01]  /*0f80*/  FMUL R29, R14.reuse, R29 ;  /* 0x0000001d0e1d7220 */ /* 0x040fe20000400000 */
[----:B------:R-:W-:Y:S01]  /*0f90*/  PRMT R22, R27, 0x7632, R22 ;  /* 0x000076321b167816 */ /* 0x000fe20000000016 */
[C---:B------:R-:W-:Y:S01]  /*0fa0*/  FMUL R21, R14.reuse, R21 ;  /* 0x000000150e157220 */ /* 0x040fe20000400000 */
[----:B------:R-:W-:Y:S01]  /*0fb0*/  SHF.L.U32 R15, R15, 0x10, RZ ;  /* 0x000000100f0f7819 */ /* 0x000fe200000006ff */
[C---:B------:R-:W-:Y:S01]  /*0fc0*/  FMUL R19, R14.reuse, R19 ;  /* 0x000000130e137220 */ /* 0x040fe20000400000 */
[C---:B------:R-:W-:Y:S01]  /*0fd0*/  FMUL R17, R14.reuse, R17 ;  /* 0x000000110e117220 */ /* 0x040fe20000400000 */
[----:B------:R-:W-:Y:S01]  /*0fe0*/  FMUL R3, R14, R3 ;  /* 0x000000030e037220 */ /* 0x000fe20000400000 */
[----:B------:R-:W-:Y:S01]  /*0ff0*/  SHF.L.U32 R18, R18, 0x10, RZ ;  /* 0x0000001012127819 */ /* 0x000fe200000006ff */
[----:B------:R-:W-:Y:S01]  /*1000*/  FMUL R14, R24, R2 ;  /* 0x00000002180e7220 */ /* 0x000fe20000400000 */
[----:B------:R-:W-:Y:S01]  /*1010*/  FMUL R20, R26, R13 ;  /* 0x0000000d1a147220 */ /* 0x000fe20000400000 */
[----:B------:R-:W-:Y:S01]  /*1020*/  SHF.L.U32 R16, R16, 0x10, RZ ;  /* 0x0000001010107819 */ /* 0x000fe200000006ff */
[----:B------:R-:W-:Y:S01]  /*1030*/  FMUL R2, R24, R9 ;  /* 0x0000000918027220 */ /* 0x000fe20000400000 */
[----:B------:R-:W-:Y:S01]  /*1040*/  SHF.L.U32 R13, R22, 0x10, RZ ;  /* 0x00000010160d7819 */ /* 0x000fe200000006ff */
[----:B------:R-:W-:Y:S01]  /*1050*/  IMAD.U32 R27, R27, 0x10000, RZ ;  /* 0x000100001b1b7824 */ /* 0x000fe200078e00ff */
[C---:B------:R-:W-:Y:S01]  /*1060*/  FMUL R9, R25.reuse, R4 ;  /* 0x0000000419097220 */ /* 0x040fe20000400000 */
[----:B------:R-:W-:Y:S01]  /*1070*/  FMUL R10, R25, R10 ;  /* 0x0000000a190a7220 */ /* 0x000fe20000400000 */
[----:B------:R-:W-:Y:S01]  /*1080*/  FMUL R25, R15, R6 ;  /* 0x000000060f197220 */ /* 0x000fe20000400000 */
[----:B------:R-:W-:Y:S01]  /*1090*/  FMUL R6, R18, R7 ;  /* 0x0000000712067220 */ /* 0x000fe20000400000 */
[----:B------:R-:W-:Y:S01]  /*10a0*/  FMUL R7, R16, R5 ;  /* 0x0000000510077220 */ /* 0x000fe20000400000 */
[----:B------:R-:W-:Y:S01]  /*10b0*/  FMUL R12, R27, R12 ;  /* 0x0000000c1b0c7220 */ /* 0x000fe20000400000 */
[----:B------:R-:W-:Y:S01]  /*10c0*/  FMUL R31, R13, R8 ;  /* 0x000000080d1f7220 */ /* 0x000fe20000400000 */
[----:B------:R-:W-:Y:S01]  /*10d0*/  F2FP.BF16.PACK_AB R4, R25, R14 ;  /* 0x0000000e1904723e */ /* 0x000fe200000010ff */
[----:B------:R-:W-:Y:S01]  /*10e0*/  FMUL R11, R26, R11 ;  /* 0x0000000b1a0b7220 */ /* 0x000fe20000400000 */
[----:B------:R-:W-:Y:S01]  /*10f0*/  F2FP.BF16.PACK_AB R5, R6, R9 ;  /* 0x000000090605723e */ /* 0x000fe200000010ff */
[----:B------:R-:W-:Y:S01]  /*1100*/  IMAD.WIDE R8, R23, R0, c[0x0][0x178] ;  /* 0x00005e0017087625 */ /* 0x000fe200078e0200 */
[----:B------:R-:W-:Y:S01]  /*1110*/  F2FP.BF16.PACK_AB R6, R7, R20 ;  /* 0x000000140706723e */ /* 0x000fe200000010ff */
[----:B------:R-:W-:Y:S01]  /*1120*/  FMUL R29, R27, R29 ;  /* 0x0000001d1b1d7220 */ /* 0x000fe20000400000 */
[----:B------:R-:W-:Y:S01]  /*1130*/  F2FP.BF16.PACK_AB R7, R31, R12 ;  /* 0x0000000c1f07723e */ /* 0x000fe200000010ff */
[----:B------:R-:W-:Y:S01]  /*1140*/  FMUL R21, R15, R21 ;  /* 0x000000150f157220 */ /* 0x000fe20000400000 */
[----:B------:R-:W-:Y:S01]  /*1150*/  FMUL R19, R18, R19 ;  /* 0x0000001312137220 */ /* 0x000fe20000400000 */
[----:B------:R-:W-:Y:S01]  /*1160*/  FMUL R16, R16, R17 ;  /* 0x0000001110107220 */ /* 0x000fe20000400000 */
[----:B------:R-:W-:Y:S01]  /*1170*/  FMUL R0, R13, R3 ;  /* 0x000000030d007220 */ /* 0x000fe20000400000 */
[----:B------:R0:W-:Y:S01]  /*1180*/  @!P1 STG.E.128 [R8.64], R4 ;  /* 0x0000000408009986 */ /* 0x0001e2000c101d04 */
[----:B------:R-:W-:-:S02]  /*1190*/  F2FP.BF16.PACK_AB R12, R21, R2 ;  /* 0x00000002150c723e */ /* 0x000fc400000010ff */
[----:B------:R-:W-:Y:S02]  /*11a0*/  F2FP.BF16.PACK_AB R13, R19, R10 ;  /* 0x0000000a130d723e */ /* 0x000fe400000010ff */
[----:B------:R-:W-:Y:S02]  /*11b0*/  F2FP.BF16.PACK_AB R14, R16, R11 ;  /* 0x0000000b100e723e */ /* 0x000fe400000010ff */
[----:B------:R-:W-:Y:S01]  /*11c0*/  F2FP.BF16.PACK_AB R15, R0, R29 ;  /* 0x0000001d000f723e */ /* 0x000fe200000010ff */
[----:B------:R-:W-:Y:S06]  /*11d0*/  @P1 EXIT ;  /* 0x000000000000194d */ /* 0x000fec0003800000 */
[----:B------:R-:W-:Y:S01]  /*11e0*/  STG.E.128 [R8.64+0x2000], R12 ;  /* 0x0020000c08007986 */ /* 0x000fe2000c101d04 */
[----:B------:R-:W-:Y:S05]  /*11f0*/  EXIT ;  /* 0x000000000000794d */ /* 0x000fea0003800000 */
.L_x_0:
[----:B------:R-:W-:-:S00]  /*1200*/  BRA `(.L_x_0) ;  /* 0xfffffff000007947 */ /* 0x000fc0000383ffff */
[----:B------:R-:W-:-:S00]  /*1210*/  NOP ;  /* 0x0000000000007918 */ /* 0x000fc00000000000 */
        /* <DEDUP_REMOVED lines=14> */
.L_x_1:


//--------------------- .nv.global.init           --------------------------
	.section	.nv.global.init,"aw",@progbits
.nv.global.init:
	.type		_$_str,@object
	.size		_$_str,(.L_0 - _$_str)
_$_str:
        /*0000*/ 	.byte	0x5f, 0x5f, 0x43, 0x55, 0x44, 0x41, 0x5f, 0x46, 0x54, 0x5a, 0x00
.L_0:


//--------------------- .nv.shared.triton_red_fused__to_copy_add_mean_mul_pow_rsqrt_9 --------------------------
	.section	.nv.shared.triton_red_fused__to_copy_add_mean_mul_pow_rsqrt_9,"aw",@nobits
	.sectionflags	@""
	.align	16
